	.headerflags	@"EF_CUDA_TEXMODE_UNIFIED EF_CUDA_64BIT_ADDRESS EF_CUDA_ACCELERATORS EF_CUDA_SM90 EF_CUDA_VIRTUAL_SM(EF_CUDA_SM90)"
	.elftype	@"ET_EXEC"


//--------------------- .nv.info                  --------------------------
	.section	.nv.info,"",@"SHT_CUDA_INFO"
	.align	4


	//----- nvinfo : EIATTR_REGCOUNT
	.align		4
        /*0000*/ 	.byte	0x04, 0x2f
        /*0002*/ 	.short	(.L_3 - .L_2)
	.align		4
.L_2:
        /*0004*/ 	.word	index@(triton_poi_fused__native_batch_norm_legit_no_training_add_relu_11)
        /*0008*/ 	.word	0x0000001a


	//----- nvinfo : EIATTR_MIN_STACK_SIZE
	.align		4
.L_3:
        /*000c*/ 	.byte	0x04, 0x12
        /*000e*/ 	.short	(.L_5 - .L_4)
	.align		4
.L_4:
        /*0010*/ 	.word	index@(triton_poi_fused__native_batch_norm_legit_no_training_add_relu_11)
        /*0014*/ 	.word	0x00000000


	//----- nvinfo : EIATTR_FRAME_SIZE
	.align		4
.L_5:
        /*0018*/ 	.byte	0x04, 0x11
        /*001a*/ 	.short	(.L_7 - .L_6)
	.align		4
.L_6:
        /*001c*/ 	.word	index@(triton_poi_fused__native_batch_norm_legit_no_training_add_relu_11)
        /*0020*/ 	.word	0x00000000


	//----- nvinfo : EIATTR_MIN_STACK_SIZE
	.align		4
.L_7:
        /*0024*/ 	.byte	0x04, 0x12
        /*0026*/ 	.short	(.L_9 - .L_8)
	.align		4
.L_8:
        /*0028*/ 	.word	index@(triton_poi_fused__native_batch_norm_legit_no_training_add_relu_11)
        /*002c*/ 	.word	0x00000000
.L_9:


//--------------------- .nv.info.triton_poi_fused__native_batch_norm_legit_no_training_add_relu_11 --------------------------
	.section	.nv.info.triton_poi_fused__native_batch_norm_legit_no_training_add_relu_11,"",@"SHT_CUDA_INFO"
	.sectionflags	@""
	.align	4


	//----- nvinfo : EIATTR_CUDA_API_VERSION
	.align		4
        /*0000*/ 	.byte	0x04, 0x37
        /*0002*/ 	.short	(.L_11 - .L_10)
.L_10:
        /*0004*/ 	.word	0x0000007c


	//----- nvinfo : EIATTR_KPARAM_INFO
	.align		4
.L_11:
        /*0008*/ 	.byte	0x04, 0x17
        /*000a*/ 	.short	(.L_13 - .L_12)
.L_12:
        /*000c*/ 	.word	0x00000000
        /*0010*/ 	.short	0x000b
        /*0012*/ 	.short	0x0058
        /*0014*/ 	.byte	0x00, 0xf0, 0x11, 0x00


	//----- nvinfo : EIATTR_KPARAM_INFO
	.align		4
.L_13:
        /*0018*/ 	.byte	0x04, 0x17
        /*001a*/ 	.short	(.L_15 - .L_14)
.L_14:
        /*001c*/ 	.word	0x00000000
        /*0020*/ 	.short	0x000a
        /*0022*/ 	.short	0x0050
        /*0024*/ 	.byte	0x00, 0xf4, 0x21, 0x00


	//----- nvinfo : EIATTR_KPARAM_INFO
	.align		4
.L_15:
        /*0028*/ 	.byte	0x04, 0x17
        /*002a*/ 	.short	(.L_17 - .L_16)
.L_16:
        /*002c*/ 	.word	0x00000000
        /*0030*/ 	.short	0x0009
        /*0032*/ 	.short	0x0048
        /*0034*/ 	.byte	0x00, 0xf4, 0x21, 0x00


	//----- nvinfo : EIATTR_KPARAM_INFO
	.align		4
.L_17:
        /*0038*/ 	.byte	0x04, 0x17
        /*003a*/ 	.short	(.L_19 - .L_18)
.L_18:
        /*003c*/ 	.word	0x00000000
        /*0040*/ 	.short	0x0008
        /*0042*/ 	.short	0x0040
        /*0044*/ 	.byte	0x00, 0xf4, 0x21, 0x00


	//----- nvinfo : EIATTR_KPARAM_INFO
	.align		4
.L_19:
        /*0048*/ 	.byte	0x04, 0x17
        /*004a*/ 	.short	(.L_21 - .L_20)
.L_20:
        /*004c*/ 	.word	0x00000000
        /*0050*/ 	.short	0x0007
        /*0052*/ 	.short	0x0038
        /*0054*/ 	.byte	0x00, 0xf4, 0x21, 0x00


	//----- nvinfo : EIATTR_KPARAM_INFO
	.align		4
.L_21:
        /*0058*/ 	.byte	0x04, 0x17
        /*005a*/ 	.short	(.L_23 - .L_22)
.L_22:
        /*005c*/ 	.word	0x00000000
        /*0060*/ 	.short	0x0006
        /*0062*/ 	.short	0x0030
        /*0064*/ 	.byte	0x00, 0xf4, 0x21, 0x00


	//----- nvinfo : EIATTR_KPARAM_INFO
	.align		4
.L_23:
        /*0068*/ 	.byte	0x04, 0x17
        /*006a*/ 	.short	(.L_25 - .L_24)
.L_24:
        /*006c*/ 	.word	0x00000000
        /*0070*/ 	.short	0x0005
        /*0072*/ 	.short	0x0028
        /*0074*/ 	.byte	0x00, 0xf4, 0x21, 0x00


	//----- nvinfo : EIATTR_KPARAM_INFO
	.align		4
.L_25:
        /*0078*/ 	.byte	0x04, 0x17
        /*007a*/ 	.short	(.L_27 - .L_26)
.L_26:
        /*007c*/ 	.word	0x00000000
        /*0080*/ 	.short	0x0004
        /*0082*/ 	.short	0x0020
        /*0084*/ 	.byte	0x00, 0xf4, 0x21, 0x00


	//----- nvinfo : EIATTR_KPARAM_INFO
	.align		4
.L_27:
        /*0088*/ 	.byte	0x04, 0x17
        /*008a*/ 	.short	(.L_29 - .L_28)
.L_28:
        /*008c*/ 	.word	0x00000000
        /*0090*/ 	.short	0x0003
        /*0092*/ 	.short	0x0018
        /*0094*/ 	.byte	0x00, 0xf4, 0x21, 0x00


	//----- nvinfo : EIATTR_KPARAM_INFO
	.align		4
.L_29:
        /*0098*/ 	.byte	0x04, 0x17
        /*009a*/ 	.short	(.L_31 - .L_30)
.L_30:
        /*009c*/ 	.word	0x00000000
        /*00a0*/ 	.short	0x0002
        /*00a2*/ 	.short	0x0010
        /*00a4*/ 	.byte	0x00, 0xf4, 0x21, 0x00


	//----- nvinfo : EIATTR_KPARAM_INFO
	.align		4
.L_31:
        /*00a8*/ 	.byte	0x04, 0x17
        /*00aa*/ 	.short	(.L_33 - .L_32)
.L_32:
        /*00ac*/ 	.word	0x00000000
        /*00b0*/ 	.short	0x0001
        /*00b2*/ 	.short	0x0008
        /*00b4*/ 	.byte	0x00, 0xf4, 0x21, 0x00


	//----- nvinfo : EIATTR_KPARAM_INFO
	.align		4
.L_33:
        /*00b8*/ 	.byte	0x04, 0x17
        /*00ba*/ 	.short	(.L_35 - .L_34)
.L_34:
        /*00bc*/ 	.word	0x00000000
        /*00c0*/ 	.short	0x0000
        /*00c2*/ 	.short	0x0000
        /*00c4*/ 	.byte	0x00, 0xf4, 0x21, 0x00


	//----- nvinfo : EIATTR_SPARSE_MMA_MASK
	.align		4
.L_35:
        /*00c8*/ 	.byte	0x03, 0x50
        /*00ca*/ 	.short	0x0000


	//----- nvinfo : EIATTR_MAXREG_COUNT
	.align		4
        /*00cc*/ 	.byte	0x03, 0x1b
        /*00ce*/ 	.short	0x00ff


	//----- nvinfo : EIATTR_EXIT_INSTR_OFFSETS
	.align		4
        /*00d0*/ 	.byte	0x04, 0x1c
        /*00d2*/ 	.short	(.L_37 - .L_36)


	//   ....[0]....
.L_36:
        /*00d4*/ 	.word	0x00000570


	//----- nvinfo : EIATTR_REQNTID
	.align		4
.L_37:
        /*00d8*/ 	.byte	0x04, 0x10
        /*00da*/ 	.short	(.L_39 - .L_38)
.L_38:
        /*00dc*/ 	.word	0x00000080
        /*00e0*/ 	.word	0x00000001
        /*00e4*/ 	.word	0x00000001


	//----- nvinfo : EIATTR_CBANK_PARAM_SIZE
	.align		4
.L_39:
        /*00e8*/ 	.byte	0x03, 0x19
        /*00ea*/ 	.short	0x005c


	//----- nvinfo : EIATTR_PARAM_CBANK
	.align		4
        /*00ec*/ 	.byte	0x04, 0x0a
        /*00ee*/ 	.short	(.L_41 - .L_40)
	.align		4
.L_40:
        /*00f0*/ 	.word	index@(.nv.constant0.triton_poi_fused__native_batch_norm_legit_no_training_add_relu_11)
        /*00f4*/ 	.short	0x0210
        /*00f6*/ 	.short	0x005c


	//----- nvinfo : EIATTR_SW_WAR
	.align		4
.L_41:
        /*00f8*/ 	.byte	0x04, 0x36
        /*00fa*/ 	.short	(.L_43 - .L_42)
.L_42:
        /*00fc*/ 	.word	0x00000008
.L_43:


//--------------------- .nv.callgraph             --------------------------
	.section	.nv.callgraph,"",@"SHT_CUDA_CALLGRAPH"
	.align	4
	.sectionentsize	8
	.align		4
        /*0000*/ 	.word	0x00000000
	.align		4
        /*0004*/ 	.word	0xffffffff
	.align		4
        /*0008*/ 	.word	0x00000000
	.align		4
        /*000c*/ 	.word	0xfffffffe
	.align		4
        /*0010*/ 	.word	0x00000000
	.align		4
        /*0014*/ 	.word	0xfffffffd
	.align		4
        /*0018*/ 	.word	0x00000000
	.align		4
        /*001c*/ 	.word	0xfffffffc


//--------------------- .nv.constant4             --------------------------
	.section	.nv.constant4,"a",@progbits
	.align	8
	.align		8
.nv.constant4:
        /*0000*/ 	.dword	_$_str
	.align		8
        /*0008*/ 	.dword	_$_str_$_2


//--------------------- .text.triton_poi_fused__native_batch_norm_legit_no_training_add_relu_11 --------------------------
	.section	.text.triton_poi_fused__native_batch_norm_legit_no_training_add_relu_11,"ax",@progbits
	.align	128
        .global         triton_poi_fused__native_batch_norm_legit_no_training_add_relu_11
        .type           triton_poi_fused__native_batch_norm_legit_no_training_add_relu_11,@function
        .size           triton_poi_fused__native_batch_norm_legit_no_training_add_relu_11,(.L_x_1 - triton_poi_fused__native_batch_norm_legit_no_training_add_relu_11)
        .other          triton_poi_fused__native_batch_norm_legit_no_training_add_relu_11,@"STO_CUDA_ENTRY STV_DEFAULT"
triton_poi_fused__native_batch_norm_legit_no_training_add_relu_11:
.text.triton_poi_fused__native_batch_norm_legit_no_training_add_relu_11:
[----:B------:R-:W-:Y:S01]  /*0000*/  LDC R1, c[0x0][0x28] ;  /* 0x00000a00ff017b82 */ /* 0x000fe20000000800 */
[----:B------:R-:W1:Y:S07]  /*0010*/  S2R R0, SR_TID.X ;  /* 0x0000000000007919 */ /* 0x000e6e0000002100 */
[----:B------:R-:W2:Y:S01]  /*0020*/  LDC.64 R16, c[0x0][0x250] ;  /* 0x00009400ff107b82 */ /* 0x000ea20000000a00 */
[----:B------:R-:W-:Y:S01]  /*0030*/  ULDC.64 UR4, c[0x0][0x208] ;  /* 0x0000820000047ab9 */ /* 0x000fe20000000a00 */
[----:B------:R-:W3:Y:S06]  /*0040*/  S2R R5, SR_CTAID.X ;  /* 0x0000000000057919 */ /* 0x000eec0000002500 */
[----:B------:R-:W4:Y:S08]  /*0050*/  LDC.64 R18, c[0x0][0x248] ;  /* 0x00009200ff127b82 */ /* 0x000f300000000a00 */
[----:B------:R-:W5:Y:S08]  /*0060*/  LDC.64 R22, c[0x0][0x218] ;  /* 0x00008600ff167b82 */ /* 0x000f700000000a00 */
[----:B------:R-:W4:Y:S01]  /*0070*/  LDC.64 R8, c[0x0][0x240] ;  /* 0x00009000ff087b82 */ /* 0x000f220000000a00 */
[----:B-1----:R-:W-:-:S07]  /*0080*/  SHF.L.U32 R0, R0, 0x1, RZ ;  /* 0x0000000100007819 */ /* 0x002fce00000006ff */
[----:B------:R-:W1:Y:S01]  /*0090*/  LDC.64 R20, c[0x0][0x220] ;  /* 0x00008800ff147b82 */ /* 0x000e620000000a00 */
[----:B---3--:R-:W-:Y:S02]  /*00a0*/  SHF.R.S32.HI R3, RZ, 0x17, R5 ;  /* 0x00000017ff037819 */ /* 0x008fe40000011405 */
[----:B------:R-:W-:Y:S02]  /*00b0*/  LOP3.LUT R0, R0, 0xfe, RZ, 0xc0, !PT ;  /* 0x000000fe00007812 */ /* 0x000fe400078ec0ff */
[----:B------:R-:W-:-:S03]  /*00c0*/  SGXT R3, R3, 0x1 ;  /* 0x000000010303781a */ /* 0x000fc60000000200 */
[----:B------:R-:W3:Y:S01]  /*00d0*/  LDC.64 R14, c[0x0][0x230] ;  /* 0x00008c00ff0e7b82 */ /* 0x000ee20000000a00 */
[----:B------:R-:W-:-:S04]  /*00e0*/  LEA R12, R5, R0, 0x8 ;  /* 0x00000000050c7211 */ /* 0x000fc800078e40ff */
[----:B------:R-:W-:-:S03]  /*00f0*/  LEA.HI R3, R3, R12, RZ, 0x4 ;  /* 0x0000000c03037211 */ /* 0x000fc600078f20ff */
[----:B------:R-:W1:Y:S01]  /*0100*/  LDC.64 R4, c[0x0][0x228] ;  /* 0x00008a00ff047b82 */ /* 0x000e620000000a00 */
[--C-:B------:R-:W-:Y:S02]  /*0110*/  SHF.R.S32.HI R13, RZ, 0x4, R3.reuse ;  /* 0x00000004ff0d7819 */ /* 0x100fe40000011403 */
[----:B------:R-:W-:-:S04]  /*0120*/  SHF.R.S32.HI R0, RZ, 0x1f, R3 ;  /* 0x0000001fff007819 */ /* 0x000fc80000011403 */
[----:B------:R-:W-:Y:S01]  /*0130*/  LEA.HI R0, R0, R13, RZ, 0xa ;  /* 0x0000000d00007211 */ /* 0x000fe200078f50ff */
[----:B------:R-:W3:Y:S03]  /*0140*/  LDC.64 R10, c[0x0][0x238] ;  /* 0x00008e00ff0a7b82 */ /* 0x000ee60000000a00 */
[----:B------:R-:W-:-:S04]  /*0150*/  LOP3.LUT R0, R0, 0xfffffc00, RZ, 0xc0, !PT ;  /* 0xfffffc0000007812 */ /* 0x000fc800078ec0ff */
[----:B------:R-:W-:Y:S01]  /*0160*/  IADD3 R13, R13, -R0, RZ ;  /* 0x800000000d0d7210 */ /* 0x000fe20007ffe0ff */
[----:B------:R-:W3:Y:S04]  /*0170*/  LDC.64 R6, c[0x0][0x258] ;  /* 0x00009600ff067b82 */ /* 0x000ee80000000a00 */
[----:B--2---:R-:W-:-:S04]  /*0180*/  IMAD.WIDE R16, R13, 0x4, R16 ;  /* 0x000000040d107825 */ /* 0x004fc800078e0210 */
[C---:B01----:R-:W-:Y:S01]  /*0190*/  IMAD.WIDE R4, R13.reuse, 0x4, R4 ;  /* 0x000000040d047825 */ /* 0x043fe200078e0204 */
[----:B------:R-:W0:Y:S01]  /*01a0*/  LDC.64 R2, c[0x0][0x260] ;  /* 0x00009800ff027b82 */ /* 0x000e220000000a00 */
[----:B------:R-:W2:Y:S04]  /*01b0*/  LDG.E.EL R16, desc[UR4][R16.64] ;  /* 0x0000000410107981 */ /* 0x000ea8000c2e1900 */
[----:B------:R5:W2:Y:S01]  /*01c0*/  LDG.E.EL R0, desc[UR4][R4.64] ;  /* 0x0000000404007981 */ /* 0x000aa2000c2e1900 */
[----:B----4-:R-:W-:-:S04]  /*01d0*/  IMAD.WIDE R18, R13, 0x4, R18 ;  /* 0x000000040d127825 */ /* 0x010fc800078e0212 */
[C---:B------:R-:W-:Y:S02]  /*01e0*/  IMAD.WIDE R8, R12.reuse, 0x4, R8 ;  /* 0x000000040c087825 */ /* 0x040fe400078e0208 */
[----:B------:R-:W4:Y:S02]  /*01f0*/  LDG.E.EL R18, desc[UR4][R18.64] ;  /* 0x0000000412127981 */ /* 0x000f24000c2e1900 */
[C---:B------:R-:W-:Y:S02]  /*0200*/  IMAD.WIDE R20, R13.reuse, 0x4, R20 ;  /* 0x000000040d147825 */ /* 0x040fe400078e0214 */
[----:B------:R-:W4:Y:S02]  /*0210*/  LDG.E.64 R8, desc[UR4][R8.64] ;  /* 0x0000000408087981 */ /* 0x000f24000c1e1b00 */
[----:B-----5:R-:W-:Y:S02]  /*0220*/  IMAD.WIDE R4, R12, 0x4, R22 ;  /* 0x000000040c047825 */ /* 0x020fe400078e0216 */
[----:B------:R-:W5:Y:S02]  /*0230*/  LDG.E.EL R17, desc[UR4][R20.64] ;  /* 0x0000000414117981 */ /* 0x000f64000c2e1900 */
[----:B---3--:R-:W-:-:S02]  /*0240*/  IMAD.WIDE R14, R13, 0x4, R14 ;  /* 0x000000040d0e7825 */ /* 0x008fc400078e020e */
[----:B------:R-:W5:Y:S02]  /*0250*/  LDG.E.64 R4, desc[UR4][R4.64] ;  /* 0x0000000404047981 */ /* 0x000f64000c1e1b00 */
[C---:B------:R-:W-:Y:S02]  /*0260*/  IMAD.WIDE R10, R13.reuse, 0x4, R10 ;  /* 0x000000040d0a7825 */ /* 0x040fe400078e020a */
[----:B------:R-:W3:Y:S02]  /*0270*/  LDG.E.EL R14, desc[UR4][R14.64] ;  /* 0x000000040e0e7981 */ /* 0x000ee4000c2e1900 */
[C---:B------:R-:W-:Y:S02]  /*0280*/  IMAD.WIDE R6, R13.reuse, 0x4, R6 ;  /* 0x000000040d067825 */ /* 0x040fe400078e0206 */
[----:B------:R-:W3:Y:S02]  /*0290*/  LDG.E.EL R11, desc[UR4][R10.64] ;  /* 0x000000040a0b7981 */ /* 0x000ee4000c2e1900 */
[----:B0-----:R-:W-:-:S02]  /*02a0*/  IMAD.WIDE R2, R13, 0x4, R2 ;  /* 0x000000040d027825 */ /* 0x001fc400078e0202 */
[----:B------:R0:W3:Y:S04]  /*02b0*/  LDG.E.EL R6, desc[UR4][R6.64] ;  /* 0x0000000406067981 */ /* 0x0000e8000c2e1900 */
[----:B------:R1:W3:Y:S01]  /*02c0*/  LDG.E.EL R13, desc[UR4][R2.64] ;  /* 0x00000004020d7981 */ /* 0x0002e2000c2e1900 */
[----:B0-----:R-:W-:Y:S01]  /*02d0*/  HFMA2.MMA R7, -RZ, RZ, 1.625, 0 ;  /* 0x3e800000ff077435 */ /* 0x001fe200000001ff */
[----:B-1----:R-:W0:Y:S02]  /*02e0*/  LDC.64 R2, c[0x0][0x210] ;  /* 0x00008400ff027b82 */ /* 0x002e240000000a00 */
[----:B0-----:R-:W-:-:S04]  /*02f0*/  IMAD.WIDE R2, R12, 0x4, R2 ;  /* 0x000000040c027825 */ /* 0x001fc800078e0202 */
[----:B--2---:R-:W-:Y:S01]  /*0300*/  FADD R16, R16, 9.9999997473787516356e-06 ;  /* 0x3727c5ac10107421 */ /* 0x004fe20000000000 */
[----:B------:R-:W-:-:S03]  /*0310*/  FADD R0, R0, 9.9999997473787516356e-06 ;  /* 0x3727c5ac00007421 */ /* 0x000fc60000000000 */
[----:B------:R-:W0:Y:S08]  /*0320*/  MUFU.SQRT R20, R16 ;  /* 0x0000001000147308 */ /* 0x000e300000002000 */
[----:B------:R-:W1:Y:S01]  /*0330*/  MUFU.SQRT R19, R0 ;  /* 0x0000000000137308 */ /* 0x000e620000002000 */
[C---:B0-----:R-:W-:Y:S02]  /*0340*/  FSETP.GT.AND P1, PT, R20.reuse, 8.50705917302346158658e+37, PT ;  /* 0x7e8000001400780b */ /* 0x041fe40003f24000 */
[----:B------:R-:W-:-:S02]  /*0350*/  FSETP.GEU.AND P3, PT, R20, 1.175494350822287508e-38, PT ;  /* 0x008000001400780b */ /* 0x000fc40003f6e000 */
[C---:B-1----:R-:W-:Y:S02]  /*0360*/  FSETP.GT.AND P0, PT, R19.reuse, 8.50705917302346158658e+37, PT ;  /* 0x7e8000001300780b */ /* 0x042fe40003f04000 */
[----:B------:R-:W-:-:S07]  /*0370*/  FSETP.GEU.AND P2, PT, R19, 1.175494350822287508e-38, PT ;  /* 0x008000001300780b */ /* 0x000fce0003f4e000 */
[----:B------:R-:W-:-:S04]  /*0380*/  @P1 FMUL R20, R20, 0.25 ;  /* 0x3e80000014141820 */ /* 0x000fc80000400000 */
[----:B------:R-:W-:Y:S01]  /*0390*/  @!P3 FMUL R20, R20, 16777216 ;  /* 0x4b8000001414b820 */ /* 0x000fe20000400000 */
[----:B------:R-:W-:-:S04]  /*03a0*/  @P0 FMUL R19, R19, 0.25 ;  /* 0x3e80000013130820 */ /* 0x000fc80000400000 */
[----:B------:R-:W-:Y:S01]  /*03b0*/  @!P2 FMUL R19, R19, 16777216 ;  /* 0x4b8000001313a820 */ /* 0x000fe20000400000 */
[----:B------:R-:W0:Y:S01]  /*03c0*/  MUFU.RCP R20, R20 ;  /* 0x0000001400147308 */ /* 0x000e220000001000 */
[----:B------:R-:W-:-:S07]  /*03d0*/  FSEL R0, R7, 1, P0 ;  /* 0x3f80000007007808 */ /* 0x000fce0000000000 */
[----:B------:R-:W1:Y:S01]  /*03e0*/  MUFU.RCP R19, R19 ;  /* 0x0000001300137308 */ /* 0x000e620000001000 */
[----:B------:R-:W-:Y:S01]  /*03f0*/  FSEL R7, R7, 1, P1 ;  /* 0x3f80000007077808 */ /* 0x000fe20000800000 */
[----:B------:R-:W-:-:S04]  /*0400*/  @!P2 FMUL R0, R0, 16777216 ;  /* 0x4b8000000000a820 */ /* 0x000fc80000400000 */
[----:B------:R-:W-:Y:S01]  /*0410*/  @!P3 FMUL R7, R7, 16777216 ;  /* 0x4b8000000707b820 */ /* 0x000fe20000400000 */
[--C-:B-----5:R-:W-:Y:S01]  /*0420*/  FADD R15, R4, -R17.reuse ;  /* 0x80000011040f7221 */ /* 0x120fe20000000000 */
[--C-:B----4-:R-:W-:Y:S02]  /*0430*/  FADD R8, R8, -R18.reuse ;  /* 0x8000001208087221 */ /* 0x110fe40000000000 */
[----:B0-----:R-:W-:Y:S01]  /*0440*/  FMUL R7, R20, R7 ;  /* 0x0000000714077220 */ /* 0x001fe20000400000 */
[----:B------:R-:W-:Y:S01]  /*0450*/  FADD R5, R5, -R17 ;  /* 0x8000001105057221 */ /* 0x000fe20000000000 */
[----:B------:R-:W-:Y:S01]  /*0460*/  FADD R18, R9, -R18 ;  /* 0x8000001209127221 */ /* 0x000fe20000000000 */
[----:B-1----:R-:W-:Y:S01]  /*0470*/  FMUL R0, R19, R0 ;  /* 0x0000000013007220 */ /* 0x002fe20000400000 */
[C---:B------:R-:W-:Y:S02]  /*0480*/  FMUL R8, R7.reuse, R8 ;  /* 0x0000000807087220 */ /* 0x040fe40000400000 */
[----:B------:R-:W-:Y:S01]  /*0490*/  FMUL R18, R7, R18 ;  /* 0x0000001207127220 */ /* 0x000fe20000400000 */
[C---:B------:R-:W-:Y:S01]  /*04a0*/  FMUL R15, R0.reuse, R15 ;  /* 0x0000000f000f7220 */ /* 0x040fe20000400000 */
[----:B------:R-:W-:Y:S01]  /*04b0*/  FMUL R0, R0, R5 ;  /* 0x0000000500007220 */ /* 0x000fe20000400000 */
[----:B---3--:R-:W-:-:S02]  /*04c0*/  FFMA R8, R6, R8, R13 ;  /* 0x0000000806087223 */ /* 0x008fc4000000000d */
[C-C-:B------:R-:W-:Y:S01]  /*04d0*/  FFMA R15, R14.reuse, R15, R11.reuse ;  /* 0x0000000f0e0f7223 */ /* 0x140fe2000000000b */
[----:B------:R-:W-:Y:S01]  /*04e0*/  FFMA R11, R14, R0, R11 ;  /* 0x000000000e0b7223 */ /* 0x000fe2000000000b */
[----:B------:R-:W-:-:S03]  /*04f0*/  FFMA R18, R6, R18, R13 ;  /* 0x0000001206127223 */ /* 0x000fc6000000000d */
[----:B------:R-:W-:Y:S01]  /*0500*/  FSETP.GEU.AND P0, PT, R15, -R8, PT ;  /* 0x800000080f00720b */ /* 0x000fe20003f0e000 */
[----:B------:R-:W-:Y:S01]  /*0510*/  FADD R8, R8, R15 ;  /* 0x0000000f08087221 */ /* 0x000fe20000000000 */
[----:B------:R-:W-:Y:S01]  /*0520*/  FADD R0, R18, R11 ;  /* 0x0000000b12007221 */ /* 0x000fe20000000000 */
[----:B------:R-:W-:-:S03]  /*0530*/  FSETP.GEU.AND P1, PT, R11, -R18, PT ;  /* 0x800000120b00720b */ /* 0x000fc60003f2e000 */
[----:B------:R-:W-:Y:S02]  /*0540*/  FSEL R8, R8, RZ, P0 ;  /* 0x000000ff08087208 */ /* 0x000fe40000000000 */
[----:B------:R-:W-:-:S05]  /*0550*/  FSEL R9, R0, RZ, P1 ;  /* 0x000000ff00097208 */ /* 0x000fca0000800000 */
[----:B------:R-:W-:Y:S01]  /*0560*/  STG.E.64 desc[UR4][R2.64], R8 ;  /* 0x0000000802007986 */ /* 0x000fe2000c101b04 */
[----:B------:R-:W-:Y:S05]  /*0570*/  EXIT ;  /* 0x000000000000794d */ /* 0x000fea0003800000 */
.L_x_0:
[----:B------:R-:W-:-:S00]  /*0580*/  BRA `(.L_x_0) ;  /* 0xfffffffc00fc7947 */ /* 0x000fc0000383ffff */
[----:B------:R-:W-:-:S00]  /*0590*/  NOP ;  /* 0x0000000000007918 */ /* 0x000fc00000000000 */
        /* <DEDUP_REMOVED lines=14> */
.L_x_1:


//--------------------- .nv.global.init           --------------------------
	.section	.nv.global.init,"aw",@progbits
.nv.global.init:
	.type		_$_str,@object
	.size		_$_str,(_$_str_$_2 - _$_str)
_$_str:
        /*0000*/ 	.byte	0x5f, 0x5f, 0x43, 0x55, 0x44, 0x41, 0x5f, 0x46, 0x54, 0x5a, 0x00
	.type		_$_str_$_2,@object
	.size		_$_str_$_2,(.L_1 - _$_str_$_2)
_$_str_$_2:
        /*000b*/ 	.byte	0x5f, 0x5f, 0x43, 0x55, 0x44, 0x41, 0x5f, 0x50, 0x52, 0x45, 0x43, 0x5f, 0x53, 0x51, 0x52, 0x54
        /*001b*/ 	.byte	0x00
.L_1:


//--------------------- .nv.constant0.triton_poi_fused__native_batch_norm_legit_no_training_add_relu_11 --------------------------
	.section	.nv.constant0.triton_poi_fused__native_batch_norm_legit_no_training_add_relu_11,"a",@progbits
	.sectionflags	@""
	.align	4
.nv.constant0.triton_poi_fused__native_batch_norm_legit_no_training_add_relu_11:
	.zero		620
